//
// Generated by NVIDIA NVVM Compiler
//
// Compiler Build ID: CL-36424714
// Cuda compilation tools, release 13.0, V13.0.88
// Based on NVVM 20.0.0
//

.version 9.0
.target sm_100
.address_size 64

	// .globl	_Z10add_kernelPKiS0_Pi

.visible .entry _Z10add_kernelPKiS0_Pi(
	.param .u64 .ptr .align 1 _Z10add_kernelPKiS0_Pi_param_0,
	.param .u64 .ptr .align 1 _Z10add_kernelPKiS0_Pi_param_1,
	.param .u64 .ptr .align 1 _Z10add_kernelPKiS0_Pi_param_2
)
{
	.reg .b32 	%r<4>;
	.reg .b64 	%rd<7>;

	ld.param.u64 	%rd1, [_Z10add_kernelPKiS0_Pi_param_0];
	ld.param.u64 	%rd2, [_Z10add_kernelPKiS0_Pi_param_1];
	ld.param.u64 	%rd3, [_Z10add_kernelPKiS0_Pi_param_2];
	cvta.to.global.u64 	%rd4, %rd3;
	cvta.to.global.u64 	%rd5, %rd2;
	cvta.to.global.u64 	%rd6, %rd1;
	ld.global.u32 	%r1, [%rd6];
	ld.global.u32 	%r2, [%rd5];
	add.s32 	%r3, %r2, %r1;
	st.global.u32 	[%rd4], %r3;
	ret;

}


// ===== COMPILED SASS (sm_100) =====

	.target	sm_100

	.elftype	@"ET_EXEC"


//--------------------- .note.nv.tkinfo           --------------------------
	.section	.note.nv.tkinfo,"",@"SHT_NOTE"
	.sectionflags	@"SHF_NOTE_NV_TKINFO"
	.tkinfo
        /*0018*/ 	.word	0x00000002
        /*0030*/ 	.string	""
        /*0030*/ 	.string	"ptxas"
        /*0030*/ 	.string	"Cuda compilation tools, release 13.0, V13.0.88"
        /*0030*/ 	.string	"Build cuda_13.0.r13.0/compiler.36424714_0"
        /*0030*/ 	.string	"-arch sm_100 -m 64 "



//--------------------- .note.nv.cuinfo           --------------------------
	.section	.note.nv.cuinfo,"",@"SHT_NOTE"
	.sectionflags	@"SHF_NOTE_NV_CUINFO"
        /*0018*/ 	.short	0x0002
        /*001a*/ 	.short	0x0064
        /*001c*/ 	.short	0x0082
	.zero		2


//--------------------- .nv.info                  --------------------------
	.section	.nv.info,"",@"SHT_CUDA_INFO"
	.align	4


	//----- nvinfo : EIATTR_REGCOUNT
	.align		4
        /*0000*/ 	.byte	0x04, 0x2f
        /*0002*/ 	.short	(.L_1 - .L_0)
	.align		4
.L_0:
        /*0004*/ 	.word	index@(_Z10add_kernelPKiS0_Pi)
        /*0008*/ 	.word	0x0000000c


	//----- nvinfo : EIATTR_FRAME_SIZE
	.align		4
.L_1:
        /*000c*/ 	.byte	0x04, 0x11
        /*000e*/ 	.short	(.L_3 - .L_2)
	.align		4
.L_2:
        /*0010*/ 	.word	index@(_Z10add_kernelPKiS0_Pi)
        /*0014*/ 	.word	0x00000000


	//----- nvinfo : EIATTR_MIN_STACK_SIZE
	.align		4
.L_3:
        /*0018*/ 	.byte	0x04, 0x12
        /*001a*/ 	.short	(.L_5 - .L_4)
	.align		4
.L_4:
        /*001c*/ 	.word	index@(_Z10add_kernelPKiS0_Pi)
        /*0020*/ 	.word	0x00000000
.L_5:


//--------------------- .nv.compat                --------------------------
	.section	.nv.compat,"",@"SHT_CUDA_COMPAT_INFO"
	.align	4
        /*0000*/ 	.byte	0x02, 0x09, 0x00, 0x00, 0x02, 0x02, 0x01, 0x00, 0x02, 0x05, 0x05, 0x00, 0x03, 0x07, 0x01, 0x01
        /*0010*/ 	.byte	0x02, 0x03, 0x00, 0x00, 0x02, 0x06, 0x01, 0x00, 0x04, 0x0b, 0x08, 0x00, 0x09, 0x00, 0x00, 0x00
        /*0020*/ 	.byte	0x00, 0x00, 0x00, 0x00


//--------------------- .nv.info._Z10add_kernelPKiS0_Pi --------------------------
	.section	.nv.info._Z10add_kernelPKiS0_Pi,"",@"SHT_CUDA_INFO"
	.sectionflags	@""
	.align	4


	//----- nvinfo : EIATTR_CUDA_API_VERSION
	.align		4
        /*0000*/ 	.byte	0x04, 0x37
        /*0002*/ 	.short	(.L_7 - .L_6)
.L_6:
        /*0004*/ 	.word	0x00000082


	//----- nvinfo : EIATTR_KPARAM_INFO
	.align		4
.L_7:
        /*0008*/ 	.byte	0x04, 0x17
        /*000a*/ 	.short	(.L_9 - .L_8)
.L_8:
        /*000c*/ 	.word	0x00000000
        /*0010*/ 	.short	0x0002
        /*0012*/ 	.short	0x0010
        /*0014*/ 	.byte	0x00, 0xf5, 0x21, 0x00


	//----- nvinfo : EIATTR_KPARAM_INFO
	.align		4
.L_9:
        /*0018*/ 	.byte	0x04, 0x17
        /*001a*/ 	.short	(.L_11 - .L_10)
.L_10:
        /*001c*/ 	.word	0x00000000
        /*0020*/ 	.short	0x0001
        /*0022*/ 	.short	0x0008
        /*0024*/ 	.byte	0x00, 0xf5, 0x21, 0x00


	//----- nvinfo : EIATTR_KPARAM_INFO
	.align		4
.L_11:
        /*0028*/ 	.byte	0x04, 0x17
        /*002a*/ 	.short	(.L_13 - .L_12)
.L_12:
        /*002c*/ 	.word	0x00000000
        /*0030*/ 	.short	0x0000
        /*0032*/ 	.short	0x0000
        /*0034*/ 	.byte	0x00, 0xf5, 0x21, 0x00


	//----- nvinfo : EIATTR_SPARSE_MMA_MASK
	.align		4
.L_13:
        /*0038*/ 	.byte	0x03, 0x50
        /*003a*/ 	.short	0x0000


	//----- nvinfo : EIATTR_MAXREG_COUNT
	.align		4
        /*003c*/ 	.byte	0x03, 0x1b
        /*003e*/ 	.short	0x00ff


	//----- nvinfo : EIATTR_MERCURY_ISA_VERSION
	.align		4
        /*0040*/ 	.byte	0x03, 0x5f
        /*0042*/ 	.short	0x0101


	//----- nvinfo : EIATTR_VRC_CTA_INIT_COUNT
	.align		4
        /*0044*/ 	.byte	0x02, 0x4a
	.zero		1
	.zero		1


	//----- nvinfo : EIATTR_EXIT_INSTR_OFFSETS
	.align		4
        /*0048*/ 	.byte	0x04, 0x1c
        /*004a*/ 	.short	(.L_15 - .L_14)


	//   ....[0]....
.L_14:
        /*004c*/ 	.word	0x00000090


	//----- nvinfo : EIATTR_CBANK_PARAM_SIZE
	.align		4
.L_15:
        /*0050*/ 	.byte	0x03, 0x19
        /*0052*/ 	.short	0x0018


	//----- nvinfo : EIATTR_PARAM_CBANK
	.align		4
        /*0054*/ 	.byte	0x04, 0x0a
        /*0056*/ 	.short	(.L_17 - .L_16)
	.align		4
.L_16:
        /*0058*/ 	.word	index@(.nv.constant0._Z10add_kernelPKiS0_Pi)
        /*005c*/ 	.short	0x0380
        /*005e*/ 	.short	0x0018


	//----- nvinfo : EIATTR_SW_WAR
	.align		4
.L_17:
        /*0060*/ 	.byte	0x04, 0x36
        /*0062*/ 	.short	(.L_19 - .L_18)
.L_18:
        /*0064*/ 	.word	0x00000008
.L_19:


//--------------------- .nv.callgraph             --------------------------
	.section	.nv.callgraph,"",@"SHT_CUDA_CALLGRAPH"
	.align	4
	.sectionentsize	8
	.align		4
        /*0000*/ 	.word	0x00000000
	.align		4
        /*0004*/ 	.word	0xffffffff
	.align		4
        /*0008*/ 	.word	0x00000000
	.align		4
        /*000c*/ 	.word	0xfffffffe
	.align		4
        /*0010*/ 	.word	0x00000000
	.align		4
        /*0014*/ 	.word	0xfffffffd
	.align		4
        /*0018*/ 	.word	0x00000000
	.align		4
        /*001c*/ 	.word	0xfffffffc


//--------------------- .text._Z10add_kernelPKiS0_Pi --------------------------
	.section	.text._Z10add_kernelPKiS0_Pi,"ax",@progbits
	.align	128
        .global         _Z10add_kernelPKiS0_Pi
        .type           _Z10add_kernelPKiS0_Pi,@function
        .size           _Z10add_kernelPKiS0_Pi,(.L_x_1 - _Z10add_kernelPKiS0_Pi)
        .other          _Z10add_kernelPKiS0_Pi,@"STO_CUDA_ENTRY STV_DEFAULT"
_Z10add_kernelPKiS0_Pi:
.text._Z10add_kernelPKiS0_Pi:
[----:B------:R-:W-:Y:S08]  /*0000*/  LDC R1, c[0x0][0x37c] ;  /* 0x0000df00ff017b82 */ /* 0x000ff00000000800 */
[----:B------:R-:W0:Y:S01]  /*0010*/  LDC.64 R2, c[0x0][0x380] ;  /* 0x0000e000ff027b82 */ /* 0x000e220000000a00 */
[----:B------:R-:W0:Y:S07]  /*0020*/  LDCU.64 UR4, c[0x0][0x358] ;  /* 0x00006b00ff0477ac */ /* 0x000e2e0008000a00 */
[----:B------:R-:W1:Y:S01]  /*0030*/  LDC.64 R4, c[0x0][0x388] ;  /* 0x0000e200ff047b82 */ /* 0x000e620000000a00 */
[----:B0-----:R-:W2:Y:S04]  /*0040*/  LDG.E R2, desc[UR4][R2.64] ;  /* 0x0000000402027981 */ /* 0x001ea8000c1e1900 */
[----:B-1----:R-:W2:Y:S03]  /*0050*/  LDG.E R5, desc[UR4][R4.64] ;  /* 0x0000000404057981 */ /* 0x002ea6000c1e1900 */
[----:B------:R-:W0:Y:S01]  /*0060*/  LDC.64 R6, c[0x0][0x390] ;  /* 0x0000e400ff067b82 */ /* 0x000e220000000a00 */
[----:B--2---:R-:W-:-:S05]  /*0070*/  IADD3 R9, PT, PT, R2, R5, RZ ;  /* 0x0000000502097210 */ /* 0x004fca0007ffe0ff */
[----:B0-----:R-:W-:Y:S01]  /*0080*/  STG.E desc[UR4][R6.64], R9 ;  /* 0x0000000906007986 */ /* 0x001fe2000c101904 */
[----:B------:R-:W-:Y:S05]  /*0090*/  EXIT ;  /* 0x000000000000794d */ /* 0x000fea0003800000 */
.L_x_0:
[----:B------:R-:W-:-:S00]  /*00a0*/  BRA `(.L_x_0) ;  /* 0xfffffffc00fc7947 */ /* 0x000fc0000383ffff */
[----:B------:R-:W-:-:S00]  /*00b0*/  NOP ;  /* 0x0000000000007918 */ /* 0x000fc00000000000 */
        /* <DEDUP_REMOVED lines=12> */
.L_x_1:


//--------------------- .nv.shared.reserved.0     --------------------------
	.section	.nv.shared.reserved.0,"aw",@nobits
	.weak		__nv_reservedSMEM_offset_0_alias
	.size		__nv_reservedSMEM_offset_0_alias, 0, 64
	.other		__nv_reservedSMEM_offset_0_alias,@"STO_CUDA_RESERVED_SHARED STV_DEFAULT"
__nv_reservedSMEM_offset_0_alias:
	.zero		0
	.zero		64


//--------------------- .nv.constant0._Z10add_kernelPKiS0_Pi --------------------------
	.section	.nv.constant0._Z10add_kernelPKiS0_Pi,"a",@progbits
	.sectionflags	@""
	.align	4
.nv.constant0._Z10add_kernelPKiS0_Pi:
	.zero		920


//--------------------- SYMBOLS --------------------------

	.type		.nv.reservedSmem.offset0,@object
	.size		.nv.reservedSmem.offset0,0x4
